//
// Generated by NVIDIA NVVM Compiler
//
// Compiler Build ID: CL-36424714
// Cuda compilation tools, release 13.0, V13.0.88
// Based on NVVM 20.0.0
//

.version 9.0
.target sm_100
.address_size 64

	// .globl	toSphericalKernel

.visible .entry toSphericalKernel(
	.param .u32 toSphericalKernel_param_0,
	.param .u64 .ptr .align 1 toSphericalKernel_param_1,
	.param .u32 toSphericalKernel_param_2,
	.param .u32 toSphericalKernel_param_3,
	.param .u64 .ptr .align 1 toSphericalKernel_param_4,
	.param .u32 toSphericalKernel_param_5,
	.param .u32 toSphericalKernel_param_6,
	.param .u64 .ptr .align 1 toSphericalKernel_param_7,
	.param .u32 toSphericalKernel_param_8,
	.param .u32 toSphericalKernel_param_9,
	.param .f32 toSphericalKernel_param_10
)
{
	.reg .pred 	%p<15>;
	.reg .b32 	%r<29>;
	.reg .b32 	%f<75>;
	.reg .b64 	%rd<19>;

	ld.param.u32 	%r9, [toSphericalKernel_param_0];
	ld.param.u64 	%rd3, [toSphericalKernel_param_1];
	ld.param.u32 	%r3, [toSphericalKernel_param_2];
	ld.param.u32 	%r4, [toSphericalKernel_param_3];
	ld.param.u64 	%rd4, [toSphericalKernel_param_4];
	ld.param.u32 	%r5, [toSphericalKernel_param_5];
	ld.param.u32 	%r6, [toSphericalKernel_param_6];
	ld.param.u64 	%rd5, [toSphericalKernel_param_7];
	ld.param.u32 	%r7, [toSphericalKernel_param_8];
	ld.param.u32 	%r8, [toSphericalKernel_param_9];
	ld.param.f32 	%f10, [toSphericalKernel_param_10];
	cvta.to.global.u64 	%rd1, %rd5;
	mov.u32 	%r10, %ctaid.x;
	mov.u32 	%r11, %ntid.x;
	mov.u32 	%r12, %tid.x;
	mad.lo.s32 	%r1, %r10, %r11, %r12;
	setp.ge.s32 	%p1, %r1, %r9;
	@%p1 bra 	$L__BB0_12;
	cvta.to.global.u64 	%rd6, %rd3;
	mul.lo.s32 	%r13, %r1, 3;
	div.s32 	%r14, %r13, %r3;
	mul.lo.s32 	%r15, %r14, %r3;
	sub.s32 	%r16, %r13, %r15;
	mad.lo.s32 	%r17, %r14, %r4, %r16;
	mul.wide.s32 	%rd7, %r17, 4;
	add.s64 	%rd2, %rd6, %rd7;
	ld.global.f32 	%f1, [%rd2];
	abs.f32 	%f2, %f1;
	setp.le.f32 	%p2, %f2, %f10;
	@%p2 bra 	$L__BB0_3;
	ld.global.f32 	%f73, [%rd2+4];
	bra.uni 	$L__BB0_4;
$L__BB0_3:
	ld.global.f32 	%f73, [%rd2+4];
	abs.f32 	%f12, %f73;
	setp.le.f32 	%p3, %f12, %f10;
	mov.f32 	%f74, 0f7FC00000;
	@%p3 bra 	$L__BB0_5;
$L__BB0_4:
	abs.f32 	%f13, %f73;
	setp.gt.f32 	%p4, %f13, %f2;
	selp.f32 	%f14, %f13, %f2, %p4;
	selp.f32 	%f15, %f2, %f13, %p4;
	div.rn.f32 	%f16, %f15, %f14;
	mul.f32 	%f17, %f16, %f16;
	fma.rn.f32 	%f18, %f17, 0f3B33710B, 0fBC807748;
	fma.rn.f32 	%f19, %f18, %f17, 0f3D2CDAB2;
	fma.rn.f32 	%f20, %f19, %f17, 0fBD992D10;
	fma.rn.f32 	%f21, %f20, %f17, 0f3DD9EA6C;
	fma.rn.f32 	%f22, %f21, %f17, 0fBE117CB1;
	fma.rn.f32 	%f23, %f22, %f17, 0f3E4CBCE0;
	fma.rn.f32 	%f24, %f23, %f17, 0fBEAAAA7D;
	mul.f32 	%f25, %f17, %f24;
	fma.rn.f32 	%f26, %f25, %f16, %f16;
	neg.f32 	%f27, %f26;
	fma.rn.f32 	%f28, 0f3F6EE581, 0f3FD774EB, %f27;
	selp.f32 	%f29, %f28, %f26, %p4;
	selp.f32 	%f30, 0f3F6EE581, 0f3FEEE581, %p4;
	selp.f32 	%f31, %f26, %f27, %p4;
	mov.b32 	%r18, %f1;
	fma.rn.f32 	%f32, %f30, 0f3FD774EB, %f31;
	setp.lt.s32 	%p5, %r18, 0;
	selp.f32 	%f33, %f32, %f29, %p5;
	add.f32 	%f34, %f13, %f2;
	setp.eq.f32 	%p6, %f14, 0f00000000;
	selp.f32 	%f35, 0f40490FDB, 0f00000000, %p5;
	setp.eq.f32 	%p7, %f2, %f13;
	selp.f32 	%f36, 0f4016CBE4, 0f3F490FDB, %p5;
	selp.f32 	%f37, %f36, %f33, %p7;
	selp.f32 	%f38, %f35, %f37, %p6;
	abs.f32 	%f39, %f34;
	setp.nan.f32 	%p8, %f39, %f39;
	copysign.f32 	%f40, %f73, %f38;
	selp.f32 	%f74, %f34, %f40, %p8;
$L__BB0_5:
	div.s32 	%r19, %r1, %r5;
	mul.lo.s32 	%r20, %r19, %r5;
	sub.s32 	%r21, %r1, %r20;
	mad.lo.s32 	%r22, %r19, %r6, %r21;
	cvta.to.global.u64 	%rd8, %rd4;
	mul.wide.s32 	%rd9, %r22, 4;
	add.s64 	%rd10, %rd8, %rd9;
	st.global.f32 	[%rd10], %f74;
	div.s32 	%r23, %r1, %r7;
	mul.lo.s32 	%r24, %r23, %r7;
	sub.s32 	%r25, %r1, %r24;
	mad.lo.s32 	%r2, %r23, %r8, %r25;
	ld.global.f32 	%f8, [%rd2+8];
	mov.f32 	%f41, 0f3F800000;
	sub.f32 	%f42, %f41, %f10;
	setp.leu.f32 	%p9, %f8, %f42;
	@%p9 bra 	$L__BB0_7;
	mul.wide.s32 	%rd17, %r2, 4;
	add.s64 	%rd18, %rd1, %rd17;
	mov.b32 	%r28, 0;
	st.global.u32 	[%rd18], %r28;
	bra.uni 	$L__BB0_12;
$L__BB0_7:
	add.f32 	%f43, %f10, 0fBF800000;
	setp.geu.f32 	%p10, %f8, %f43;
	@%p10 bra 	$L__BB0_9;
	mul.wide.s32 	%rd15, %r2, 4;
	add.s64 	%rd16, %rd1, %rd15;
	mov.b32 	%r27, 1078530011;
	st.global.u32 	[%rd16], %r27;
	bra.uni 	$L__BB0_12;
$L__BB0_9:
	abs.f32 	%f9, %f8;
	ld.global.f32 	%f44, [%rd2+4];
	abs.f32 	%f45, %f44;
	add.f32 	%f46, %f9, %f45;
	ld.global.f32 	%f47, [%rd2];
	abs.f32 	%f48, %f47;
	add.f32 	%f49, %f46, %f48;
	setp.geu.f32 	%p11, %f49, %f10;
	@%p11 bra 	$L__BB0_11;
	mul.wide.s32 	%rd13, %r2, 4;
	add.s64 	%rd14, %rd1, %rd13;
	mov.b32 	%r26, 2143289344;
	st.global.u32 	[%rd14], %r26;
	bra.uni 	$L__BB0_12;
$L__BB0_11:
	fma.rn.f32 	%f50, %f9, 0fBF000000, 0f3F000000;
	rsqrt.approx.ftz.f32 	%f51, %f50;
	mul.f32 	%f52, %f51, %f50;
	mul.f32 	%f53, %f51, 0fBF000000;
	fma.rn.f32 	%f54, %f52, %f53, 0f3F000000;
	fma.rn.f32 	%f55, %f52, %f54, %f52;
	setp.eq.f32 	%p12, %f9, 0f3F800000;
	selp.f32 	%f56, 0f00000000, %f55, %p12;
	setp.gt.f32 	%p13, %f9, 0f3F0F5C29;
	selp.f32 	%f57, %f56, %f9, %p13;
	copysign.f32 	%f58, %f8, %f57;
	mul.f32 	%f59, %f58, %f58;
	fma.rn.f32 	%f60, %f59, 0f3D10ECEF, 0f3C8B1ABB;
	fma.rn.f32 	%f61, %f60, %f59, 0f3CFC028C;
	fma.rn.f32 	%f62, %f61, %f59, 0f3D372139;
	fma.rn.f32 	%f63, %f62, %f59, 0f3D9993DB;
	fma.rn.f32 	%f64, %f63, %f59, 0f3E2AAAC6;
	mul.f32 	%f65, %f59, %f64;
	fma.rn.f32 	%f66, %f65, %f58, %f58;
	neg.f32 	%f67, %f66;
	selp.f32 	%f68, %f66, %f67, %p13;
	fma.rn.f32 	%f69, 0f3F6EE581, 0f3FD774EB, %f68;
	setp.gt.f32 	%p14, %f8, 0f3F0F5C29;
	selp.f32 	%f70, %f66, %f69, %p14;
	add.f32 	%f71, %f70, %f70;
	selp.f32 	%f72, %f71, %f70, %p13;
	mul.wide.s32 	%rd11, %r2, 4;
	add.s64 	%rd12, %rd1, %rd11;
	st.global.f32 	[%rd12], %f72;
$L__BB0_12:
	ret;

}


// ===== COMPILED SASS (sm_100) =====

	.target	sm_100

	.elftype	@"ET_EXEC"


//--------------------- .note.nv.tkinfo           --------------------------
	.section	.note.nv.tkinfo,"",@"SHT_NOTE"
	.sectionflags	@"SHF_NOTE_NV_TKINFO"
	.tkinfo
        /*0018*/ 	.word	0x00000002
        /*0030*/ 	.string	""
        /*0030*/ 	.string	"ptxas"
        /*0030*/ 	.string	"Cuda compilation tools, release 13.0, V13.0.88"
        /*0030*/ 	.string	"Build cuda_13.0.r13.0/compiler.36424714_0"
        /*0030*/ 	.string	"-arch sm_100 -m 64 "



//--------------------- .note.nv.cuinfo           --------------------------
	.section	.note.nv.cuinfo,"",@"SHT_NOTE"
	.sectionflags	@"SHF_NOTE_NV_CUINFO"
        /*0018*/ 	.short	0x0002
        /*001a*/ 	.short	0x0064
        /*001c*/ 	.short	0x0082
	.zero		2


//--------------------- .nv.info                  --------------------------
	.section	.nv.info,"",@"SHT_CUDA_INFO"
	.align	4


	//----- nvinfo : EIATTR_REGCOUNT
	.align		4
        /*0000*/ 	.byte	0x04, 0x2f
        /*0002*/ 	.short	(.L_1 - .L_0)
	.align		4
.L_0:
        /*0004*/ 	.word	index@(toSphericalKernel)
        /*0008*/ 	.word	0x00000014


	//----- nvinfo : EIATTR_FRAME_SIZE
	.align		4
.L_1:
        /*000c*/ 	.byte	0x04, 0x11
        /*000e*/ 	.short	(.L_3 - .L_2)
	.align		4
.L_2:
        /*0010*/ 	.word	index@($__internal_0_$__cuda_sm3x_div_rn_noftz_f32_slowpath)
        /*0014*/ 	.word	0x00000000


	//----- nvinfo : EIATTR_FRAME_SIZE
	.align		4
.L_3:
        /*0018*/ 	.byte	0x04, 0x11
        /*001a*/ 	.short	(.L_5 - .L_4)
	.align		4
.L_4:
        /*001c*/ 	.word	index@(toSphericalKernel)
        /*0020*/ 	.word	0x00000000


	//----- nvinfo : EIATTR_MIN_STACK_SIZE
	.align		4
.L_5:
        /*0024*/ 	.byte	0x04, 0x12
        /*0026*/ 	.short	(.L_7 - .L_6)
	.align		4
.L_6:
        /*0028*/ 	.word	index@(toSphericalKernel)
        /*002c*/ 	.word	0x00000000
.L_7:


//--------------------- .nv.compat                --------------------------
	.section	.nv.compat,"",@"SHT_CUDA_COMPAT_INFO"
	.align	4
        /*0000*/ 	.byte	0x02, 0x09, 0x00, 0x00, 0x02, 0x02, 0x01, 0x00, 0x02, 0x05, 0x05, 0x00, 0x03, 0x07, 0x01, 0x01
        /*0010*/ 	.byte	0x02, 0x03, 0x00, 0x00, 0x02, 0x06, 0x01, 0x00, 0x04, 0x0b, 0x08, 0x00, 0x01, 0x00, 0x00, 0x00
        /*0020*/ 	.byte	0x00, 0x00, 0x00, 0x00


//--------------------- .nv.info.toSphericalKernel --------------------------
	.section	.nv.info.toSphericalKernel,"",@"SHT_CUDA_INFO"
	.sectionflags	@""
	.align	4


	//----- nvinfo : EIATTR_CUDA_API_VERSION
	.align		4
        /*0000*/ 	.byte	0x04, 0x37
        /*0002*/ 	.short	(.L_9 - .L_8)
.L_8:
        /*0004*/ 	.word	0x00000082


	//----- nvinfo : EIATTR_KPARAM_INFO
	.align		4
.L_9:
        /*0008*/ 	.byte	0x04, 0x17
        /*000a*/ 	.short	(.L_11 - .L_10)
.L_10:
        /*000c*/ 	.word	0x00000000
        /*0010*/ 	.short	0x000a
        /*0012*/ 	.short	0x0038
        /*0014*/ 	.byte	0x00, 0xf0, 0x11, 0x00


	//----- nvinfo : EIATTR_KPARAM_INFO
	.align		4
.L_11:
        /*0018*/ 	.byte	0x04, 0x17
        /*001a*/ 	.short	(.L_13 - .L_12)
.L_12:
        /*001c*/ 	.word	0x00000000
        /*0020*/ 	.short	0x0009
        /*0022*/ 	.short	0x0034
        /*0024*/ 	.byte	0x00, 0xf0, 0x11, 0x00


	//----- nvinfo : EIATTR_KPARAM_INFO
	.align		4
.L_13:
        /*0028*/ 	.byte	0x04, 0x17
        /*002a*/ 	.short	(.L_15 - .L_14)
.L_14:
        /*002c*/ 	.word	0x00000000
        /*0030*/ 	.short	0x0008
        /*0032*/ 	.short	0x0030
        /*0034*/ 	.byte	0x00, 0xf0, 0x11, 0x00


	//----- nvinfo : EIATTR_KPARAM_INFO
	.align		4
.L_15:
        /*0038*/ 	.byte	0x04, 0x17
        /*003a*/ 	.short	(.L_17 - .L_16)
.L_16:
        /*003c*/ 	.word	0x00000000
        /*0040*/ 	.short	0x0007
        /*0042*/ 	.short	0x0028
        /*0044*/ 	.byte	0x00, 0xf5, 0x21, 0x00


	//----- nvinfo : EIATTR_KPARAM_INFO
	.align		4
.L_17:
        /*0048*/ 	.byte	0x04, 0x17
        /*004a*/ 	.short	(.L_19 - .L_18)
.L_18:
        /*004c*/ 	.word	0x00000000
        /*0050*/ 	.short	0x0006
        /*0052*/ 	.short	0x0024
        /*0054*/ 	.byte	0x00, 0xf0, 0x11, 0x00


	//----- nvinfo : EIATTR_KPARAM_INFO
	.align		4
.L_19:
        /*0058*/ 	.byte	0x04, 0x17
        /*005a*/ 	.short	(.L_21 - .L_20)
.L_20:
        /*005c*/ 	.word	0x00000000
        /*0060*/ 	.short	0x0005
        /*0062*/ 	.short	0x0020
        /*0064*/ 	.byte	0x00, 0xf0, 0x11, 0x00


	//----- nvinfo : EIATTR_KPARAM_INFO
	.align		4
.L_21:
        /*0068*/ 	.byte	0x04, 0x17
        /*006a*/ 	.short	(.L_23 - .L_22)
.L_22:
        /*006c*/ 	.word	0x00000000
        /*0070*/ 	.short	0x0004
        /*0072*/ 	.short	0x0018
        /*0074*/ 	.byte	0x00, 0xf5, 0x21, 0x00


	//----- nvinfo : EIATTR_KPARAM_INFO
	.align		4
.L_23:
        /*0078*/ 	.byte	0x04, 0x17
        /*007a*/ 	.short	(.L_25 - .L_24)
.L_24:
        /*007c*/ 	.word	0x00000000
        /*0080*/ 	.short	0x0003
        /*0082*/ 	.short	0x0014
        /*0084*/ 	.byte	0x00, 0xf0, 0x11, 0x00


	//----- nvinfo : EIATTR_KPARAM_INFO
	.align		4
.L_25:
        /*0088*/ 	.byte	0x04, 0x17
        /*008a*/ 	.short	(.L_27 - .L_26)
.L_26:
        /*008c*/ 	.word	0x00000000
        /*0090*/ 	.short	0x0002
        /*0092*/ 	.short	0x0010
        /*0094*/ 	.byte	0x00, 0xf0, 0x11, 0x00


	//----- nvinfo : EIATTR_KPARAM_INFO
	.align		4
.L_27:
        /*0098*/ 	.byte	0x04, 0x17
        /*009a*/ 	.short	(.L_29 - .L_28)
.L_28:
        /*009c*/ 	.word	0x00000000
        /*00a0*/ 	.short	0x0001
        /*00a2*/ 	.short	0x0008
        /*00a4*/ 	.byte	0x00, 0xf5, 0x21, 0x00


	//----- nvinfo : EIATTR_KPARAM_INFO
	.align		4
.L_29:
        /*00a8*/ 	.byte	0x04, 0x17
        /*00aa*/ 	.short	(.L_31 - .L_30)
.L_30:
        /*00ac*/ 	.word	0x00000000
        /*00b0*/ 	.short	0x0000
        /*00b2*/ 	.short	0x0000
        /*00b4*/ 	.byte	0x00, 0xf0, 0x11, 0x00


	//----- nvinfo : EIATTR_SPARSE_MMA_MASK
	.align		4
.L_31:
        /*00b8*/ 	.byte	0x03, 0x50
        /*00ba*/ 	.short	0x0000


	//----- nvinfo : EIATTR_MAXREG_COUNT
	.align		4
        /*00bc*/ 	.byte	0x03, 0x1b
        /*00be*/ 	.short	0x00ff


	//----- nvinfo : EIATTR_MERCURY_ISA_VERSION
	.align		4
        /*00c0*/ 	.byte	0x03, 0x5f
        /*00c2*/ 	.short	0x0101


	//----- nvinfo : EIATTR_VRC_CTA_INIT_COUNT
	.align		4
        /*00c4*/ 	.byte	0x02, 0x4a
	.zero		1
	.zero		1


	//----- nvinfo : EIATTR_EXIT_INSTR_OFFSETS
	.align		4
        /*00c8*/ 	.byte	0x04, 0x1c
        /*00ca*/ 	.short	(.L_33 - .L_32)


	//   ....[0]....
.L_32:
        /*00cc*/ 	.word	0x00000070


	//   ....[1]....
        /*00d0*/ 	.word	0x00000a70


	//   ....[2]....
        /*00d4*/ 	.word	0x00000ae0


	//   ....[3]....
        /*00d8*/ 	.word	0x00000b80


	//   ....[4]....
        /*00dc*/ 	.word	0x00000d60


	//----- nvinfo : EIATTR_CRS_STACK_SIZE
	.align		4
.L_33:
        /*00e0*/ 	.byte	0x04, 0x1e
        /*00e2*/ 	.short	(.L_35 - .L_34)
.L_34:
        /*00e4*/ 	.word	0x00000000


	//----- nvinfo : EIATTR_CBANK_PARAM_SIZE
	.align		4
.L_35:
        /*00e8*/ 	.byte	0x03, 0x19
        /*00ea*/ 	.short	0x003c


	//----- nvinfo : EIATTR_PARAM_CBANK
	.align		4
        /*00ec*/ 	.byte	0x04, 0x0a
        /*00ee*/ 	.short	(.L_37 - .L_36)
	.align		4
.L_36:
        /*00f0*/ 	.word	index@(.nv.constant0.toSphericalKernel)
        /*00f4*/ 	.short	0x0380
        /*00f6*/ 	.short	0x003c


	//----- nvinfo : EIATTR_SW_WAR
	.align		4
.L_37:
        /*00f8*/ 	.byte	0x04, 0x36
        /*00fa*/ 	.short	(.L_39 - .L_38)
.L_38:
        /*00fc*/ 	.word	0x00000008
.L_39:


//--------------------- .nv.callgraph             --------------------------
	.section	.nv.callgraph,"",@"SHT_CUDA_CALLGRAPH"
	.align	4
	.sectionentsize	8
	.align		4
        /*0000*/ 	.word	0x00000000
	.align		4
        /*0004*/ 	.word	0xffffffff
	.align		4
        /*0008*/ 	.word	0x00000000
	.align		4
        /*000c*/ 	.word	0xfffffffe
	.align		4
        /*0010*/ 	.word	0x00000000
	.align		4
        /*0014*/ 	.word	0xfffffffd
	.align		4
        /*0018*/ 	.word	0x00000000
	.align		4
        /*001c*/ 	.word	0xfffffffc


//--------------------- .text.toSphericalKernel   --------------------------
	.section	.text.toSphericalKernel,"ax",@progbits
	.align	128
        .global         toSphericalKernel
        .type           toSphericalKernel,@function
        .size           toSphericalKernel,(.L_x_19 - toSphericalKernel)
        .other          toSphericalKernel,@"STO_CUDA_ENTRY STV_DEFAULT"
toSphericalKernel:
.text.toSphericalKernel:
[----:B------:R-:W-:Y:S01]  /*0000*/  LDC R1, c[0x0][0x37c] ;  /* 0x0000df00ff017b82 */ /* 0x000fe20000000800 */
[----:B------:R-:W0:Y:S07]  /*0010*/  S2R R3, SR_TID.X ;  /* 0x0000000000037919 */ /* 0x000e2e0000002100 */
[----:B------:R-:W0:Y:S01]  /*0020*/  S2UR UR4, SR_CTAID.X ;  /* 0x00000000000479c3 */ /* 0x000e220000002500 */
[----:B------:R-:W1:Y:S07]  /*0030*/  LDCU UR5, c[0x0][0x380] ;  /* 0x00007000ff0577ac */ /* 0x000e6e0008000800 */
[----:B------:R-:W0:Y:S02]  /*0040*/  LDC R2, c[0x0][0x360] ;  /* 0x0000d800ff027b82 */ /* 0x000e240000000800 */
[----:B0-----:R-:W-:-:S05]  /*0050*/  IMAD R2, R2, UR4, R3 ;  /* 0x0000000402027c24 */ /* 0x001fca000f8e0203 */
[----:B-1----:R-:W-:-:S13]  /*0060*/  ISETP.GE.AND P0, PT, R2, UR5, PT ;  /* 0x0000000502007c0c */ /* 0x002fda000bf06270 */
[----:B------:R-:W-:Y:S05]  /*0070*/  @P0 EXIT ;  /* 0x000000000000094d */ /* 0x000fea0003800000 */
[----:B------:R-:W0:Y:S01]  /*0080*/  LDC R7, c[0x0][0x390] ;  /* 0x0000e400ff077b82 */ /* 0x000e220000000800 */
[----:B------:R-:W-:Y:S01]  /*0090*/  IMAD R0, R2, 0x3, RZ ;  /* 0x0000000302007824 */ /* 0x000fe200078e02ff */
[----:B------:R-:W1:Y:S04]  /*00a0*/  LDCU UR6, c[0x0][0x394] ;  /* 0x00007280ff0677ac */ /* 0x000e680008000800 */
[----:B------:R-:W-:Y:S01]  /*00b0*/  IABS R8, R0 ;  /* 0x0000000000087213 */ /* 0x000fe20000000000 */
[----:B------:R-:W2:Y:S01]  /*00c0*/  LDCU.64 UR4, c[0x0][0x358] ;  /* 0x00006b00ff0477ac */ /* 0x000ea20008000a00 */
[----:B0-----:R-:W-:-:S04]  /*00d0*/  IABS R6, R7 ;  /* 0x0000000700067213 */ /* 0x001fc80000000000 */
[----:B------:R-:W0:Y:S08]  /*00e0*/  I2F.RP R3, R6 ;  /* 0x0000000600037306 */ /* 0x000e300000209400 */
[----:B0-----:R-:W0:Y:S02]  /*00f0*/  MUFU.RCP R3, R3 ;  /* 0x0000000300037308 */ /* 0x001e240000001000 */
[----:B0-----:R-:W-:-:S06]  /*0100*/  VIADD R4, R3, 0xffffffe ;  /* 0x0ffffffe03047836 */ /* 0x001fcc0000000000 */
[----:B------:R0:W3:Y:S02]  /*0110*/  F2I.FTZ.U32.TRUNC.NTZ R5, R4 ;  /* 0x0000000400057305 */ /* 0x0000e4000021f000 */
[----:B0-----:R-:W-:Y:S02]  /*0120*/  HFMA2 R4, -RZ, RZ, 0, 0 ;  /* 0x00000000ff047431 */ /* 0x001fe400000001ff */
[----:B---3--:R-:W-:-:S04]  /*0130*/  IMAD.MOV R9, RZ, RZ, -R5 ;  /* 0x000000ffff097224 */ /* 0x008fc800078e0a05 */
[----:B------:R-:W-:-:S04]  /*0140*/  IMAD R9, R9, R6, RZ ;  /* 0x0000000609097224 */ /* 0x000fc800078e02ff */
[----:B------:R-:W-:-:S06]  /*0150*/  IMAD.HI.U32 R5, R5, R9, R4 ;  /* 0x0000000905057227 */ /* 0x000fcc00078e0004 */
[----:B------:R-:W-:-:S04]  /*0160*/  IMAD.HI.U32 R5, R5, R8, RZ ;  /* 0x0000000805057227 */ /* 0x000fc800078e00ff */
[----:B------:R-:W-:-:S04]  /*0170*/  IMAD.MOV R3, RZ, RZ, -R5 ;  /* 0x000000ffff037224 */ /* 0x000fc800078e0a05 */
[----:B------:R-:W-:-:S05]  /*0180*/  IMAD R3, R6, R3, R8 ;  /* 0x0000000306037224 */ /* 0x000fca00078e0208 */
[----:B------:R-:W-:-:S13]  /*0190*/  ISETP.GT.U32.AND P1, PT, R6, R3, PT ;  /* 0x000000030600720c */ /* 0x000fda0003f24070 */
[----:B------:R-:W-:Y:S01]  /*01a0*/  @!P1 IMAD.IADD R3, R3, 0x1, -R6 ;  /* 0x0000000103039824 */ /* 0x000fe200078e0a06 */
[----:B------:R-:W-:Y:S02]  /*01b0*/  @!P1 IADD3 R5, PT, PT, R5, 0x1, RZ ;  /* 0x0000000105059810 */ /* 0x000fe40007ffe0ff */
[----:B------:R-:W-:Y:S02]  /*01c0*/  ISETP.NE.AND P1, PT, R7, RZ, PT ;  /* 0x000000ff0700720c */ /* 0x000fe40003f25270 */
[----:B------:R-:W-:Y:S02]  /*01d0*/  ISETP.GE.U32.AND P0, PT, R3, R6, PT ;  /* 0x000000060300720c */ /* 0x000fe40003f06070 */
[----:B------:R-:W-:-:S04]  /*01e0*/  LOP3.LUT R3, R0, R7, RZ, 0x3c, !PT ;  /* 0x0000000700037212 */ /* 0x000fc800078e3cff */
[----:B------:R-:W-:-:S07]  /*01f0*/  ISETP.GE.AND P2, PT, R3, RZ, PT ;  /* 0x000000ff0300720c */ /* 0x000fce0003f46270 */
[----:B------:R-:W-:-:S04]  /*0200*/  @P0 VIADD R5, R5, 0x1 ;  /* 0x0000000105050836 */ /* 0x000fc80000000000 */
[----:B------:R-:W-:Y:S02]  /*0210*/  IMAD.MOV.U32 R3, RZ, RZ, R5 ;  /* 0x000000ffff037224 */ /* 0x000fe400078e0005 */
[----:B------:R-:W0:Y:S03]  /*0220*/  LDC.64 R4, c[0x0][0x388] ;  /* 0x0000e200ff047b82 */ /* 0x000e260000000a00 */
[----:B------:R-:W-:Y:S02]  /*0230*/  @!P2 IADD3 R3, PT, PT, -R3, RZ, RZ ;  /* 0x000000ff0303a210 */ /* 0x000fe40007ffe1ff */
[----:B------:R-:W-:-:S05]  /*0240*/  @!P1 LOP3.LUT R3, RZ, R7, RZ, 0x33, !PT ;  /* 0x00000007ff039212 */ /* 0x000fca00078e33ff */
[----:B------:R-:W-:-:S04]  /*0250*/  IMAD.MOV R6, RZ, RZ, -R3 ;  /* 0x000000ffff067224 */ /* 0x000fc800078e0a03 */
[----:B------:R-:W-:-:S04]  /*0260*/  IMAD R0, R7, R6, R0 ;  /* 0x0000000607007224 */ /* 0x000fc800078e0200 */
[----:B-1----:R-:W-:Y:S01]  /*0270*/  IMAD R3, R3, UR6, R0 ;  /* 0x0000000603037c24 */ /* 0x002fe2000f8e0200 */
[----:B------:R-:W1:Y:S03]  /*0280*/  LDCU UR6, c[0x0][0x3b8] ;  /* 0x00007700ff0677ac */ /* 0x000e660008000800 */
[----:B0-----:R-:W-:-:S05]  /*0290*/  IMAD.WIDE R4, R3, 0x4, R4 ;  /* 0x0000000403047825 */ /* 0x001fca00078e0204 */
[----:B--2---:R-:W1:Y:S01]  /*02a0*/  LDG.E R6, desc[UR4][R4.64] ;  /* 0x0000000404067981 */ /* 0x004e62000c1e1900 */
[----:B------:R-:W-:Y:S04]  /*02b0*/  BSSY.RECONVERGENT B0, `(.L_x_0) ;  /* 0x0000038000007945 */ /* 0x000fe80003800200 */
[----:B------:R-:W-:Y:S01]  /*02c0*/  BSSY.RELIABLE B1, `(.L_x_1) ;  /* 0x000000b000017945 */ /* 0x000fe20003800100 */
[----:B-1----:R-:W-:-:S13]  /*02d0*/  FSETP.GTU.AND P0, PT, |R6|, UR6, PT ;  /* 0x0000000606007c0b */ /* 0x002fda000bf0c200 */
[----:B------:R-:W-:Y:S05]  /*02e0*/  @!P0 BRA `(.L_x_2) ;  /* 0x0000000000088947 */ /* 0x000fea0003800000 */
[----:B------:R0:W5:Y:S01]  /*02f0*/  LDG.E R7, desc[UR4][R4.64+0x4] ;  /* 0x0000040404077981 */ /* 0x000162000c1e1900 */
[----:B------:R-:W-:Y:S05]  /*0300*/  BRA `(.L_x_3) ;  /* 0x0000000000187947 */ /* 0x000fea0003800000 */
.L_x_2:
[----:B------:R-:W2:Y:S01]  /*0310*/  LDG.E R0, desc[UR4][R4.64+0x4] ;  /* 0x0000040404007981 */ /* 0x000ea2000c1e1900 */
[----:B------:R-:W-:Y:S01]  /*0320*/  IMAD.MOV.U32 R7, RZ, RZ, 0x7fc00000 ;  /* 0x7fc00000ff077424 */ /* 0x000fe200078e00ff */
[----:B--2---:R-:W-:-:S13]  /*0330*/  FSETP.GTU.AND P0, PT, |R0|, UR6, PT ;  /* 0x0000000600007c0b */ /* 0x004fda000bf0c200 */
[----:B------:R-:W-:Y:S05]  /*0340*/  @!P0 BREAK.RELIABLE B1 ;  /* 0x0000000000018942 */ /* 0x000fea0003800100 */
[----:B------:R-:W-:Y:S05]  /*0350*/  @!P0 BRA `(.L_x_4) ;  /* 0x0000000000b48947 */ /* 0x000fea0003800000 */
[----:B------:R-:W-:-:S07]  /*0360*/  MOV R7, R0 ;  /* 0x0000000000077202 */ /* 0x000fce0000000f00 */
.L_x_3:
[----:B------:R-:W-:Y:S05]  /*0370*/  BSYNC.RELIABLE B1 ;  /* 0x0000000000017941 */ /* 0x000fea0003800100 */
.L_x_1:
[CC--:B-----5:R-:W-:Y:S01]  /*0380*/  FSETP.GT.AND P2, PT, |R7|.reuse, |R6|.reuse, PT ;  /* 0x400000060700720b */ /* 0x0e0fe20003f44200 */
[----:B------:R-:W-:Y:S03]  /*0390*/  BSSY.RECONVERGENT B2, `(.L_x_5) ;  /* 0x000000e000027945 */ /* 0x000fe60003800200 */
[----:B------:R-:W-:Y:S02]  /*03a0*/  FSEL R3, |R7|, |R6|, P2 ;  /* 0x4000000607037208 */ /* 0x000fe40001000200 */
[----:B------:R-:W-:Y:S02]  /*03b0*/  FSEL R0, |R6|, |R7|, P2 ;  /* 0x4000000706007208 */ /* 0x000fe40001000200 */
[----:B------:R-:W1:Y:S08]  /*03c0*/  MUFU.RCP R8, R3 ;  /* 0x0000000300087308 */ /* 0x000e700000001000 */
[----:B------:R-:W2:Y:S01]  /*03d0*/  FCHK P0, R0, R3 ;  /* 0x0000000300007302 */ /* 0x000ea20000000000 */
[----:B-1----:R-:W-:-:S04]  /*03e0*/  FFMA R9, -R3, R8, 1 ;  /* 0x3f80000003097423 */ /* 0x002fc80000000108 */
[----:B------:R-:W-:-:S04]  /*03f0*/  FFMA R9, R8, R9, R8 ;  /* 0x0000000908097223 */ /* 0x000fc80000000008 */
[----:B------:R-:W-:-:S04]  /*0400*/  FFMA R8, R0, R9, RZ ;  /* 0x0000000900087223 */ /* 0x000fc800000000ff */
[----:B------:R-:W-:-:S04]  /*0410*/  FFMA R10, -R3, R8, R0 ;  /* 0x00000008030a7223 */ /* 0x000fc80000000100 */
[----:B------:R-:W-:Y:S01]  /*0420*/  FFMA R8, R9, R10, R8 ;  /* 0x0000000a09087223 */ /* 0x000fe20000000008 */
[----:B--2---:R-:W-:Y:S06]  /*0430*/  @!P0 BRA `(.L_x_6) ;  /* 0x00000000000c8947 */ /* 0x004fec0003800000 */
[----:B------:R-:W-:-:S07]  /*0440*/  MOV R8, 0x460 ;  /* 0x0000046000087802 */ /* 0x000fce0000000f00 */
[----:B0-----:R-:W-:Y:S05]  /*0450*/  CALL.REL.NOINC `($__internal_0_$__cuda_sm3x_div_rn_noftz_f32_slowpath) ;  /* 0x0000000800447944 */ /* 0x001fea0003c00000 */
[----:B------:R-:W-:-:S07]  /*0460*/  IMAD.MOV.U32 R8, RZ, RZ, R0 ;  /* 0x000000ffff087224 */ /* 0x000fce00078e0000 */
.L_x_6:
[----:B------:R-:W-:Y:S05]  /*0470*/  BSYNC.RECONVERGENT B2 ;  /* 0x0000000000027941 */ /* 0x000fea0003800200 */
.L_x_5:
[----:B------:R-:W-:Y:S02]  /*0480*/  IMAD.MOV.U32 R9, RZ, RZ, 0x3b33710b ;  /* 0x3b33710bff097424 */ /* 0x000fe400078e00ff */
[----:B------:R-:W-:Y:S01]  /*0490*/  FMUL R0, R8, R8 ;  /* 0x0000000808007220 */ /* 0x000fe20000400000 */
[----:B------:R-:W-:Y:S01]  /*04a0*/  HFMA2 R10, -RZ, RZ, 1.857421875, -1409 ;  /* 0x3f6ee581ff0a7431 */ /* 0x000fe200000001ff */
[----:B------:R-:W-:Y:S02]  /*04b0*/  ISETP.GE.AND P0, PT, R6, RZ, PT ;  /* 0x000000ff0600720c */ /* 0x000fe40003f06270 */
[----:B------:R-:W-:Y:S01]  /*04c0*/  FFMA R9, R0, R9, -0.015681877732276916504 ;  /* 0xbc80774800097423 */ /* 0x000fe20000000009 */
[C---:B------:R-:W-:Y:S01]  /*04d0*/  FSETP.NEU.AND P3, PT, |R6|.reuse, |R7|, PT ;  /* 0x400000070600720b */ /* 0x040fe20003f6d200 */
[----:B------:R-:W-:Y:S01]  /*04e0*/  FADD R6, |R6|, |R7| ;  /* 0x4000000706067221 */ /* 0x000fe20000000200 */
[----:B------:R-:W-:Y:S01]  /*04f0*/  FSETP.NEU.AND P1, PT, R3, RZ, PT ;  /* 0x000000ff0300720b */ /* 0x000fe20003f2d000 */
[----:B------:R-:W-:Y:S01]  /*0500*/  FFMA R9, R0, R9, 0.042200751602649688721 ;  /* 0x3d2cdab200097423 */ /* 0x000fe20000000009 */
[----:B------:R-:W-:-:S03]  /*0510*/  IMAD.MOV.U32 R3, RZ, RZ, 0x4016cbe4 ;  /* 0x4016cbe4ff037424 */ /* 0x000fc600078e00ff */
[----:B------:R-:W-:-:S04]  /*0520*/  FFMA R9, R0, R9, -0.074792981147766113281 ;  /* 0xbd992d1000097423 */ /* 0x000fc80000000009 */
[----:B------:R-:W-:-:S04]  /*0530*/  FFMA R9, R0, R9, 0.10640415549278259277 ;  /* 0x3dd9ea6c00097423 */ /* 0x000fc80000000009 */
[----:B------:R-:W-:-:S04]  /*0540*/  FFMA R9, R0, R9, -0.14207722246646881104 ;  /* 0xbe117cb100097423 */ /* 0x000fc80000000009 */
[----:B------:R-:W-:-:S04]  /*0550*/  FFMA R9, R0, R9, 0.19993925094604492188 ;  /* 0x3e4cbce000097423 */ /* 0x000fc80000000009 */
[----:B------:R-:W-:-:S04]  /*0560*/  FFMA R9, R0, R9, -0.33333197236061096191 ;  /* 0xbeaaaa7d00097423 */ /* 0x000fc80000000009 */
[----:B------:R-:W-:-:S04]  /*0570*/  FMUL R9, R0, R9 ;  /* 0x0000000900097220 */ /* 0x000fc80000400000 */
[----:B------:R-:W-:Y:S01]  /*0580*/  FFMA R9, R9, R8, R8 ;  /* 0x0000000809097223 */ /* 0x000fe20000000008 */
[----:B------:R-:W-:-:S03]  /*0590*/  FSEL R8, R10, 1.8663789033889770508, P2 ;  /* 0x3feee5810a087808 */ /* 0x000fc60001000000 */
[----:B------:R-:W-:-:S05]  /*05a0*/  FFMA R0, R10, 1.6832555532455444336, -R9 ;  /* 0x3fd774eb0a007823 */ /* 0x000fca0000000809 */
[-C--:B------:R-:W-:Y:S02]  /*05b0*/  FSEL R0, R0, R9.reuse, P2 ;  /* 0x0000000900007208 */ /* 0x080fe40001000000 */
[----:B------:R-:W-:-:S05]  /*05c0*/  FSEL R9, R9, -R9, P2 ;  /* 0x8000000909097208 */ /* 0x000fca0001000000 */
[----:B------:R-:W-:Y:S01]  /*05d0*/  @!P0 FFMA R0, R8, 1.6832555532455444336, R9 ;  /* 0x3fd774eb08008823 */ /* 0x000fe20000000009 */
[----:B------:R-:W-:Y:S02]  /*05e0*/  @!P3 FSEL R0, R3, 0.78539818525314331055, !P0 ;  /* 0x3f490fdb0300b808 */ /* 0x000fe40004000000 */
[----:B------:R-:W-:Y:S02]  /*05f0*/  @!P1 FSEL R0, RZ, 3.1415927410125732422, P0 ;  /* 0x40490fdbff009808 */ /* 0x000fe40000000000 */
[----:B------:R-:W-:Y:S02]  /*0600*/  FSETP.NAN.AND P0, PT, R6, R6, PT ;  /* 0x000000060600720b */ /* 0x000fe40003f08000 */
[----:B------:R-:W-:-:S04]  /*0610*/  LOP3.LUT R7, R0, 0x80000000, R7, 0xb8, !PT ;  /* 0x8000000000077812 */ /* 0x000fc800078eb807 */
[----:B------:R-:W-:-:S07]  /*0620*/  FSEL R7, R6, R7, P0 ;  /* 0x0000000706077208 */ /* 0x000fce0000000000 */
.L_x_4:
[----:B------:R-:W-:Y:S05]  /*0630*/  BSYNC.RECONVERGENT B0 ;  /* 0x0000000000007941 */ /* 0x000fea0003800200 */
.L_x_0:
[----:B------:R-:W-:Y:S05]  /*0640*/  WARPSYNC.ALL ;  /* 0x0000000000007948 */ /* 0x000fea0003800000 */
[----:B------:R-:W1:Y:S01]  /*0650*/  LDC R13, c[0x0][0x3a0] ;  /* 0x0000e800ff0d7b82 */ /* 0x000e620000000800 */
[----:B------:R-:W-:Y:S01]  /*0660*/  IABS R10, R2 ;  /* 0x00000002000a7213 */ /* 0x000fe20000000000 */
[----:B------:R-:W2:Y:S01]  /*0670*/  LDCU UR7, c[0x0][0x3a4] ;  /* 0x00007480ff0777ac */ /* 0x000ea20008000800 */
[----:B-1----:R-:W-:-:S04]  /*0680*/  IABS R11, R13 ;  /* 0x0000000d000b7213 */ /* 0x002fc80000000000 */
[----:B------:R-:W1:Y:S08]  /*0690*/  I2F.RP R0, R11 ;  /* 0x0000000b00007306 */ /* 0x000e700000209400 */
[----:B-1----:R-:W1:Y:S02]  /*06a0*/  MUFU.RCP R0, R0 ;  /* 0x0000000000007308 */ /* 0x002e640000001000 */
[----:B-1----:R-:W-:-:S06]  /*06b0*/  VIADD R8, R0, 0xffffffe ;  /* 0x0ffffffe00087836 */ /* 0x002fcc0000000000 */
[----:B------:R1:W3:Y:S02]  /*06c0*/  F2I.FTZ.U32.TRUNC.NTZ R9, R8 ;  /* 0x0000000800097305 */ /* 0x0002e4000021f000 */
[----:B-1----:R-:W-:Y:S01]  /*06d0*/  IMAD.MOV.U32 R8, RZ, RZ, RZ ;  /* 0x000000ffff087224 */ /* 0x002fe200078e00ff */
[----:B---3--:R-:W-:-:S05]  /*06e0*/  IADD3 R6, PT, PT, RZ, -R9, RZ ;  /* 0x80000009ff067210 */ /* 0x008fca0007ffe0ff */
[----:B------:R-:W-:-:S04]  /*06f0*/  IMAD R3, R6, R11, RZ ;  /* 0x0000000b06037224 */ /* 0x000fc800078e02ff */
[----:B------:R-:W-:Y:S02]  /*0700*/  IMAD.HI.U32 R6, R9, R3, R8 ;  /* 0x0000000309067227 */ /* 0x000fe400078e0008 */
[----:B------:R-:W1:Y:S02]  /*0710*/  LDC.64 R8, c[0x0][0x398] ;  /* 0x0000e600ff087b82 */ /* 0x000e640000000a00 */
[----:B------:R-:W-:-:S04]  /*0720*/  IMAD.MOV.U32 R3, RZ, RZ, R10 ;  /* 0x000000ffff037224 */ /* 0x000fc800078e000a */
[----:B------:R-:W-:-:S05]  /*0730*/  IMAD.HI.U32 R6, R6, R3, RZ ;  /* 0x0000000306067227 */ /* 0x000fca00078e00ff */
[----:B------:R-:W-:-:S05]  /*0740*/  IADD3 R0, PT, PT, -R6, RZ, RZ ;  /* 0x000000ff06007210 */ /* 0x000fca0007ffe1ff */
[----:B------:R-:W-:-:S05]  /*0750*/  IMAD R0, R11, R0, R3 ;  /* 0x000000000b007224 */ /* 0x000fca00078e0203 */
[----:B------:R-:W-:-:S13]  /*0760*/  ISETP.GT.U32.AND P1, PT, R11, R0, PT ;  /* 0x000000000b00720c */ /* 0x000fda0003f24070 */
[----:B------:R-:W-:Y:S02]  /*0770*/  @!P1 IMAD.IADD R0, R0, 0x1, -R11 ;  /* 0x0000000100009824 */ /* 0x000fe400078e0a0b */
[----:B------:R-:W-:Y:S01]  /*0780*/  @!P1 VIADD R6, R6, 0x1 ;  /* 0x0000000106069836 */ /* 0x000fe20000000000 */
[----:B------:R-:W-:Y:S02]  /*0790*/  ISETP.NE.AND P1, PT, R13, RZ, PT ;  /* 0x000000ff0d00720c */ /* 0x000fe40003f25270 */
[----:B------:R-:W-:Y:S02]  /*07a0*/  ISETP.GE.U32.AND P0, PT, R0, R11, PT ;  /* 0x0000000b0000720c */ /* 0x000fe40003f06070 */
[----:B------:R-:W-:-:S04]  /*07b0*/  LOP3.LUT R0, R2, R13, RZ, 0x3c, !PT ;  /* 0x0000000d02007212 */ /* 0x000fc800078e3cff */
[----:B------:R-:W-:-:S07]  /*07c0*/  ISETP.GE.AND P2, PT, R0, RZ, PT ;  /* 0x000000ff0000720c */ /* 0x000fce0003f46270 */
[----:B------:R-:W-:-:S06]  /*07d0*/  @P0 IADD3 R6, PT, PT, R6, 0x1, RZ ;  /* 0x0000000106060810 */ /* 0x000fcc0007ffe0ff */
[----:B------:R-:W-:Y:S01]  /*07e0*/  @!P2 IMAD.MOV R6, RZ, RZ, -R6 ;  /* 0x000000ffff06a224 */ /* 0x000fe200078e0a06 */
[----:B------:R-:W-:-:S05]  /*07f0*/  @!P1 LOP3.LUT R6, RZ, R13, RZ, 0x33, !PT ;  /* 0x0000000dff069212 */ /* 0x000fca00078e33ff */
[----:B------:R-:W-:-:S04]  /*0800*/  IMAD.MOV R11, RZ, RZ, -R6 ;  /* 0x000000ffff0b7224 */ /* 0x000fc800078e0a06 */
[----:B------:R-:W-:Y:S02]  /*0810*/  IMAD R11, R13, R11, R2 ;  /* 0x0000000b0d0b7224 */ /* 0x000fe400078e0202 */
[----:B------:R-:W3:Y:S02]  /*0820*/  LDC R13, c[0x0][0x3b0] ;  /* 0x0000ec00ff0d7b82 */ /* 0x000ee40000000800 */
[----:B--2---:R-:W-:Y:S01]  /*0830*/  IMAD R11, R6, UR7, R11 ;  /* 0x00000007060b7c24 */ /* 0x004fe2000f8e020b */
[----:B------:R-:W2:Y:S03]  /*0840*/  LDCU UR7, c[0x0][0x3b4] ;  /* 0x00007680ff0777ac */ /* 0x000ea60008000800 */
[----:B-1----:R-:W-:-:S05]  /*0850*/  IMAD.WIDE R8, R11, 0x4, R8 ;  /* 0x000000040b087825 */ /* 0x002fca00078e0208 */
[----:B------:R1:W-:Y:S04]  /*0860*/  STG.E desc[UR4][R8.64], R7 ;  /* 0x0000000708007986 */ /* 0x0003e8000c101904 */
[----:B------:R-:W4:Y:S01]  /*0870*/  LDG.E R0, desc[UR4][R4.64+0x8] ;  /* 0x0000080404007981 */ /* 0x000f22000c1e1900 */
[----:B---3--:R-:W-:-:S04]  /*0880*/  IABS R14, R13 ;  /* 0x0000000d000e7213 */ /* 0x008fc80000000000 */
[----:B------:R-:W3:Y:S08]  /*0890*/  I2F.RP R12, R14 ;  /* 0x0000000e000c7306 */ /* 0x000ef00000209400 */
[----:B---3--:R-:W3:Y:S02]  /*08a0*/  MUFU.RCP R12, R12 ;  /* 0x0000000c000c7308 */ /* 0x008ee40000001000 */
[----:B---3--:R-:W-:-:S06]  /*08b0*/  IADD3 R10, PT, PT, R12, 0xffffffe, RZ ;  /* 0x0ffffffe0c0a7810 */ /* 0x008fcc0007ffe0ff */
[----:B------:R3:W5:Y:S02]  /*08c0*/  F2I.FTZ.U32.TRUNC.NTZ R11, R10 ;  /* 0x0000000a000b7305 */ /* 0x000764000021f000 */
[----:B---3--:R-:W-:Y:S02]  /*08d0*/  IMAD.MOV.U32 R10, RZ, RZ, RZ ;  /* 0x000000ffff0a7224 */ /* 0x008fe400078e00ff */
[----:B-----5:R-:W-:-:S04]  /*08e0*/  IMAD.MOV R15, RZ, RZ, -R11 ;  /* 0x000000ffff0f7224 */ /* 0x020fc800078e0a0b */
[----:B-1----:R-:W-:-:S04]  /*08f0*/  IMAD R7, R15, R14, RZ ;  /* 0x0000000e0f077224 */ /* 0x002fc800078e02ff */
[----:B------:R-:W-:-:S06]  /*0900*/  IMAD.HI.U32 R6, R11, R7, R10 ;  /* 0x000000070b067227 */ /* 0x000fcc00078e000a */
[----:B------:R-:W-:Y:S02]  /*0910*/  IMAD.HI.U32 R7, R6, R3, RZ ;  /* 0x0000000306077227 */ /* 0x000fe400078e00ff */
[----:B------:R-:W1:Y:S03]  /*0920*/  LDC R6, c[0x0][0x3b8] ;  /* 0x0000ee00ff067b82 */ /* 0x000e660000000800 */
[----:B------:R-:W-:-:S05]  /*0930*/  IADD3 R8, PT, PT, -R7, RZ, RZ ;  /* 0x000000ff07087210 */ /* 0x000fca0007ffe1ff */
[----:B------:R-:W-:-:S05]  /*0940*/  IMAD R3, R14, R8, R3 ;  /* 0x000000080e037224 */ /* 0x000fca00078e0203 */
[----:B------:R-:W-:Y:S01]  /*0950*/  ISETP.GT.U32.AND P3, PT, R14, R3, PT ;  /* 0x000000030e00720c */ /* 0x000fe20003f64070 */
[----:B-1----:R-:W-:-:S12]  /*0960*/  FADD R9, -R6, 1 ;  /* 0x3f80000006097421 */ /* 0x002fd80000000100 */
        /* <DEDUP_REMOVED lines=10> */
[----:B------:R-:W-:-:S04]  /*0a10*/  IMAD R2, R13, R3, R2 ;  /* 0x000000030d027224 */ /* 0x000fc800078e0202 */
[----:B--2---:R-:W-:Y:S01]  /*0a20*/  IMAD R2, R7, UR7, R2 ;  /* 0x0000000707027c24 */ /* 0x004fe2000f8e0202 */
[----:B----4-:R-:W-:-:S13]  /*0a30*/  FSETP.GT.AND P1, PT, R0, R9, PT ;  /* 0x000000090000720b */ /* 0x010fda0003f24000 */
[----:B------:R-:W1:Y:S02]  /*0a40*/  @P1 LDC.64 R8, c[0x0][0x3a8] ;  /* 0x0000ea00ff081b82 */ /* 0x000e640000000a00 */
[----:B-1----:R-:W-:-:S05]  /*0a50*/  @P1 IMAD.WIDE R8, R2, 0x4, R8 ;  /* 0x0000000402081825 */ /* 0x002fca00078e0208 */
[----:B------:R1:W-:Y:S01]  /*0a60*/  @P1 STG.E desc[UR4][R8.64], RZ ;  /* 0x000000ff08001986 */ /* 0x0003e2000c101904 */
[----:B------:R-:W-:Y:S05]  /*0a70*/  @P1 EXIT ;  /* 0x000000000000194d */ /* 0x000fea0003800000 */
[----:B------:R-:W-:-:S05]  /*0a80*/  FADD R3, R6, -1 ;  /* 0xbf80000006037421 */ /* 0x000fca0000000000 */
[----:B------:R-:W-:-:S13]  /*0a90*/  FSETP.GEU.AND P0, PT, R0, R3, PT ;  /* 0x000000030000720b */ /* 0x000fda0003f0e000 */
[----:B-1----:R-:W1:Y:S01]  /*0aa0*/  @!P0 LDC.64 R8, c[0x0][0x3a8] ;  /* 0x0000ea00ff088b82 */ /* 0x002e620000000a00 */
[----:B------:R-:W-:Y:S01]  /*0ab0*/  @!P0 MOV R3, 0x40490fdb ;  /* 0x40490fdb00038802 */ /* 0x000fe20000000f00 */
[----:B-1----:R-:W-:-:S05]  /*0ac0*/  @!P0 IMAD.WIDE R8, R2, 0x4, R8 ;  /* 0x0000000402088825 */ /* 0x002fca00078e0208 */
[----:B------:R1:W-:Y:S01]  /*0ad0*/  @!P0 STG.E desc[UR4][R8.64], R3 ;  /* 0x0000000308008986 */ /* 0x0003e2000c101904 */
[----:B------:R-:W-:Y:S05]  /*0ae0*/  @!P0 EXIT ;  /* 0x000000000000894d */ /* 0x000fea0003800000 */
[----:B-1----:R-:W2:Y:S04]  /*0af0*/  LDG.E R3, desc[UR4][R4.64+0x4] ;  /* 0x0000040404037981 */ /* 0x002ea8000c1e1900 */
[----:B------:R-:W3:Y:S01]  /*0b00*/  LDG.E R8, desc[UR4][R4.64] ;  /* 0x0000000404087981 */ /* 0x000ee2000c1e1900 */
[----:B--2---:R-:W-:-:S04]  /*0b10*/  FADD R3, |R0|, |R3| ;  /* 0x4000000300037221 */ /* 0x004fc80000000200 */
[----:B---3--:R-:W-:-:S05]  /*0b20*/  FADD R3, R3, |R8| ;  /* 0x4000000803037221 */ /* 0x008fca0000000000 */
[----:B------:R-:W-:-:S13]  /*0b30*/  FSETP.GEU.AND P0, PT, R3, R6, PT ;  /* 0x000000060300720b */ /* 0x000fda0003f0e000 */
[----:B------:R-:W1:Y:S01]  /*0b40*/  @!P0 LDC.64 R6, c[0x0][0x3a8] ;  /* 0x0000ea00ff068b82 */ /* 0x000e620000000a00 */
[----:B------:R-:W-:Y:S02]  /*0b50*/  @!P0 IMAD.MOV.U32 R3, RZ, RZ, 0x7fc00000 ;  /* 0x7fc00000ff038424 */ /* 0x000fe400078e00ff */
[----:B-1----:R-:W-:-:S05]  /*0b60*/  @!P0 IMAD.WIDE R6, R2, 0x4, R6 ;  /* 0x0000000402068825 */ /* 0x002fca00078e0206 */
[----:B------:R1:W-:Y:S01]  /*0b70*/  @!P0 STG.E desc[UR4][R6.64], R3 ;  /* 0x0000000306008986 */ /* 0x0003e2000c101904 */
[----:B------:R-:W-:Y:S05]  /*0b80*/  @!P0 EXIT ;  /* 0x000000000000894d */ /* 0x000fea0003800000 */
[----:B-1----:R-:W-:Y:S01]  /*0b90*/  IMAD.MOV.U32 R3, RZ, RZ, 0x3f000000 ;  /* 0x3f000000ff037424 */ /* 0x002fe200078e00ff */
[C---:B------:R-:W-:Y:S01]  /*0ba0*/  FSETP.NEU.AND P1, PT, |R0|.reuse, 1, PT ;  /* 0x3f8000000000780b */ /* 0x040fe20003f2d200 */
[----:B------:R-:W-:Y:S01]  /*0bb0*/  IMAD.MOV.U32 R7, RZ, RZ, 0x3fd774eb ;  /* 0x3fd774ebff077424 */ /* 0x000fe200078e00ff */
[C---:B------:R-:W-:Y:S01]  /*0bc0*/  FSETP.GT.AND P0, PT, |R0|.reuse, 0.56000000238418579102, PT ;  /* 0x3f0f5c290000780b */ /* 0x040fe20003f04200 */
[----:B------:R-:W-:-:S04]  /*0bd0*/  FFMA R3, |R0|, -R3, 0.5 ;  /* 0x3f00000000037423 */ /* 0x000fc80000000a03 */
[----:B0-----:R-:W0:Y:S02]  /*0be0*/  MUFU.RSQ R4, R3 ;  /* 0x0000000300047308 */ /* 0x001e240000001400 */
[----:B0-----:R-:W-:Y:S01]  /*0bf0*/  FMUL R5, R3, R4 ;  /* 0x0000000403057220 */ /* 0x001fe20000400000 */
[----:B------:R-:W-:-:S04]  /*0c00*/  FMUL R4, R4, -0.5 ;  /* 0xbf00000004047820 */ /* 0x000fc80000400000 */
[----:B------:R-:W-:-:S04]  /*0c10*/  FFMA R4, R5, R4, 0.5 ;  /* 0x3f00000005047423 */ /* 0x000fc80000000004 */
[----:B------:R-:W-:-:S05]  /*0c20*/  FFMA R4, R5, R4, R5 ;  /* 0x0000000405047223 */ /* 0x000fca0000000005 */
[----:B------:R-:W-:Y:S01]  /*0c30*/  FSEL R5, R4, RZ, P1 ;  /* 0x000000ff04057208 */ /* 0x000fe20000800000 */
[----:B------:R-:W-:Y:S01]  /*0c40*/  HFMA2 R4, -RZ, RZ, 1.265625, -5052 ;  /* 0x3d10ecefff047431 */ /* 0x000fe200000001ff */
[----:B------:R-:W-:Y:S02]  /*0c50*/  FSETP.GT.AND P1, PT, R0, 0.56000000238418579102, PT ;  /* 0x3f0f5c290000780b */ /* 0x000fe40003f24000 */
[----:B------:R-:W-:-:S04]  /*0c60*/  FSEL R5, R5, |R0|, P0 ;  /* 0x4000000005057208 */ /* 0x000fc80000000000 */
[----:B------:R-:W-:-:S05]  /*0c70*/  LOP3.LUT R6, R5, 0x80000000, R0, 0xb8, !PT ;  /* 0x8000000005067812 */ /* 0x000fca00078eb800 */
[----:B------:R-:W-:-:S04]  /*0c80*/  FMUL R3, R6, R6 ;  /* 0x0000000606037220 */ /* 0x000fc80000400000 */
[----:B------:R-:W-:-:S04]  /*0c90*/  FFMA R4, R3, R4, 0.016980519518256187439 ;  /* 0x3c8b1abb03047423 */ /* 0x000fc80000000004 */
[----:B------:R-:W-:-:S04]  /*0ca0*/  FFMA R4, R3, R4, 0.030762933194637298584 ;  /* 0x3cfc028c03047423 */ /* 0x000fc80000000004 */
[----:B------:R-:W-:-:S04]  /*0cb0*/  FFMA R4, R3, R4, 0.044709417968988418579 ;  /* 0x3d37213903047423 */ /* 0x000fc80000000004 */
[C---:B------:R-:W-:Y:S02]  /*0cc0*/  FFMA R8, R3.reuse, R4, 0.074989043176174163818 ;  /* 0x3d9993db03087423 */ /* 0x040fe40000000004 */
[----:B------:R-:W0:Y:S02]  /*0cd0*/  LDC.64 R4, c[0x0][0x3a8] ;  /* 0x0000ea00ff047b82 */ /* 0x000e240000000a00 */
[----:B------:R-:W-:-:S04]  /*0ce0*/  FFMA R8, R3, R8, 0.16666707396507263184 ;  /* 0x3e2aaac603087423 */ /* 0x000fc80000000008 */
[----:B------:R-:W-:-:S04]  /*0cf0*/  FMUL R3, R3, R8 ;  /* 0x0000000803037220 */ /* 0x000fc80000400000 */
[----:B------:R-:W-:-:S05]  /*0d00*/  FFMA R3, R6, R3, R6 ;  /* 0x0000000306037223 */ /* 0x000fca0000000006 */
[----:B------:R-:W-:-:S05]  /*0d10*/  FSEL R0, R3, -R3, P0 ;  /* 0x8000000303007208 */ /* 0x000fca0000000000 */
[----:B------:R-:W-:Y:S01]  /*0d20*/  @!P1 FFMA R3, R7, 0.93318945169448852539, R0 ;  /* 0x3f6ee58107039823 */ /* 0x000fe20000000000 */
[----:B0-----:R-:W-:-:S04]  /*0d30*/  IMAD.WIDE R4, R2, 0x4, R4 ;  /* 0x0000000402047825 */ /* 0x001fc800078e0204 */
[----:B------:R-:W-:-:S05]  /*0d40*/  @P0 FADD R3, R3, R3 ;  /* 0x0000000303030221 */ /* 0x000fca0000000000 */
[----:B------:R-:W-:Y:S01]  /*0d50*/  STG.E desc[UR4][R4.64], R3 ;  /* 0x0000000304007986 */ /* 0x000fe2000c101904 */
[----:B------:R-:W-:Y:S05]  /*0d60*/  EXIT ;  /* 0x000000000000794d */ /* 0x000fea0003800000 */
        .weak           $__internal_0_$__cuda_sm3x_div_rn_noftz_f32_slowpath
        .type           $__internal_0_$__cuda_sm3x_div_rn_noftz_f32_slowpath,@function
        .size           $__internal_0_$__cuda_sm3x_div_rn_noftz_f32_slowpath,(.L_x_19 - $__internal_0_$__cuda_sm3x_div_rn_noftz_f32_slowpath)
$__internal_0_$__cuda_sm3x_div_rn_noftz_f32_slowpath:
[--C-:B------:R-:W-:Y:S01]  /*0d70*/  SHF.R.U32.HI R10, RZ, 0x17, R3.reuse ;  /* 0x00000017ff0a7819 */ /* 0x100fe20000011603 */
[----:B------:R-:W-:Y:S01]  /*0d80*/  BSSY.RECONVERGENT B3, `(.L_x_7) ;  /* 0x0000064000037945 */ /* 0x000fe20003800200 */
[--C-:B------:R-:W-:Y:S01]  /*0d90*/  SHF.R.U32.HI R9, RZ, 0x17, R0.reuse ;  /* 0x00000017ff097819 */ /* 0x100fe20000011600 */
[----:B------:R-:W-:Y:S01]  /*0da0*/  IMAD.MOV.U32 R11, RZ, RZ, R0 ;  /* 0x000000ffff0b7224 */ /* 0x000fe200078e0000 */
[----:B------:R-:W-:Y:S01]  /*0db0*/  LOP3.LUT R10, R10, 0xff, RZ, 0xc0, !PT ;  /* 0x000000ff0a0a7812 */ /* 0x000fe200078ec0ff */
[----:B------:R-:W-:Y:S01]  /*0dc0*/  IMAD.MOV.U32 R12, RZ, RZ, R3 ;  /* 0x000000ffff0c7224 */ /* 0x000fe200078e0003 */
[----:B------:R-:W-:-:S03]  /*0dd0*/  LOP3.LUT R16, R9, 0xff, RZ, 0xc0, !PT ;  /* 0x000000ff09107812 */ /* 0x000fc600078ec0ff */
[----:B------:R-:W-:Y:S01]  /*0de0*/  VIADD R14, R10, 0xffffffff ;  /* 0xffffffff0a0e7836 */ /* 0x000fe20000000000 */
[----:B------:R-:W-:-:S04]  /*0df0*/  IADD3 R13, PT, PT, R16, -0x1, RZ ;  /* 0xffffffff100d7810 */ /* 0x000fc80007ffe0ff */
[----:B------:R-:W-:-:S04]  /*0e00*/  ISETP.GT.U32.AND P0, PT, R14, 0xfd, PT ;  /* 0x000000fd0e00780c */ /* 0x000fc80003f04070 */
[----:B------:R-:W-:-:S13]  /*0e10*/  ISETP.GT.U32.OR P0, PT, R13, 0xfd, P0 ;  /* 0x000000fd0d00780c */ /* 0x000fda0000704470 */
[----:B------:R-:W-:Y:S01]  /*0e20*/  @!P0 MOV R9, RZ ;  /* 0x000000ff00098202 */ /* 0x000fe20000000f00 */
[----:B------:R-:W-:Y:S06]  /*0e30*/  @!P0 BRA `(.L_x_8) ;  /* 0x00000000005c8947 */ /* 0x000fec0003800000 */
[----:B------:R-:W-:Y:S02]  /*0e40*/  FSETP.GTU.FTZ.AND P1, PT, |R3|, +INF , PT ;  /* 0x7f8000000300780b */ /* 0x000fe40003f3c200 */
[----:B------:R-:W-:-:S04]  /*0e50*/  FSETP.GTU.FTZ.AND P0, PT, |R0|, +INF , PT ;  /* 0x7f8000000000780b */ /* 0x000fc80003f1c200 */
[----:B------:R-:W-:-:S13]  /*0e60*/  PLOP3.LUT P0, PT, P0, P1, PT, 0xf8, 0x8f ;  /* 0x00000000008f781c */ /* 0x000fda0000703f70 */
[----:B------:R-:W-:Y:S05]  /*0e70*/  @P0 BRA `(.L_x_9) ;  /* 0x00000004004c0947 */ /* 0x000fea0003800000 */
[----:B------:R-:W-:-:S13]  /*0e80*/  LOP3.LUT P0, RZ, R12, 0x7fffffff, R11, 0xc8, !PT ;  /* 0x7fffffff0cff7812 */ /* 0x000fda000780c80b */
[----:B------:R-:W-:Y:S05]  /*0e90*/  @!P0 BRA `(.L_x_10) ;  /* 0x00000004003c8947 */ /* 0x000fea0003800000 */
[C---:B------:R-:W-:Y:S02]  /*0ea0*/  FSETP.NEU.FTZ.AND P3, PT, |R0|.reuse, +INF , PT ;  /* 0x7f8000000000780b */ /* 0x040fe40003f7d200 */
[----:B------:R-:W-:Y:S02]  /*0eb0*/  FSETP.NEU.FTZ.AND P1, PT, |R3|, +INF , PT ;  /* 0x7f8000000300780b */ /* 0x000fe40003f3d200 */
[----:B------:R-:W-:-:S11]  /*0ec0*/  FSETP.NEU.FTZ.AND P0, PT, |R0|, +INF , PT ;  /* 0x7f8000000000780b */ /* 0x000fd60003f1d200 */
[----:B------:R-:W-:Y:S05]  /*0ed0*/  @!P1 BRA !P3, `(.L_x_10) ;  /* 0x00000004002c9947 */ /* 0x000fea0005800000 */
[----:B------:R-:W-:-:S04]  /*0ee0*/  LOP3.LUT P3, RZ, R11, 0x7fffffff, RZ, 0xc0, !PT ;  /* 0x7fffffff0bff7812 */ /* 0x000fc8000786c0ff */
[----:B------:R-:W-:-:S13]  /*0ef0*/  PLOP3.LUT P1, PT, P1, P3, PT, 0x2f, 0xf2 ;  /* 0x0000000000f2781c */ /* 0x000fda0000f26577 */
[----:B------:R-:W-:Y:S05]  /*0f00*/  @P1 BRA `(.L_x_11) ;  /* 0x0000000400181947 */ /* 0x000fea0003800000 */
[----:B------:R-:W-:-:S04]  /*0f10*/  LOP3.LUT P1, RZ, R12, 0x7fffffff, RZ, 0xc0, !PT ;  /* 0x7fffffff0cff7812 */ /* 0x000fc8000782c0ff */
[----:B------:R-:W-:-:S13]  /*0f20*/  PLOP3.LUT P0, PT, P0, P1, PT, 0x2f, 0xf2 ;  /* 0x0000000000f2781c */ /* 0x000fda0000702577 */
[----:B------:R-:W-:Y:S05]  /*0f30*/  @P0 BRA `(.L_x_12) ;  /* 0x0000000400000947 */ /* 0x000fea0003800000 */
[----:B------:R-:W-:Y:S02]  /*0f40*/  ISETP.GE.AND P0, PT, R13, RZ, PT ;  /* 0x000000ff0d00720c */ /* 0x000fe40003f06270 */
[----:B------:R-:W-:-:S11]  /*0f50*/  ISETP.GE.AND P1, PT, R14, RZ, PT ;  /* 0x000000ff0e00720c */ /* 0x000fd60003f26270 */
[----:B------:R-:W-:Y:S02]  /*0f60*/  @P0 IMAD.MOV.U32 R9, RZ, RZ, RZ ;  /* 0x000000ffff090224 */ /* 0x000fe400078e00ff */
[----:B------:R-:W-:Y:S01]  /*0f70*/  @!P0 FFMA R11, R0, 1.84467440737095516160e+19, RZ ;  /* 0x5f800000000b8823 */ /* 0x000fe200000000ff */
[----:B------:R-:W-:Y:S02]  /*0f80*/  @!P0 IMAD.MOV.U32 R9, RZ, RZ, -0x40 ;  /* 0xffffffc0ff098424 */ /* 0x000fe400078e00ff */
[----:B------:R-:W-:-:S03]  /*0f90*/  @!P1 FFMA R12, R3, 1.84467440737095516160e+19, RZ ;  /* 0x5f800000030c9823 */ /* 0x000fc600000000ff */
[----:B------:R-:W-:-:S07]  /*0fa0*/  @!P1 IADD3 R9, PT, PT, R9, 0x40, RZ ;  /* 0x0000004009099810 */ /* 0x000fce0007ffe0ff */
.L_x_8:
[----:B------:R-:W-:Y:S01]  /*0fb0*/  LEA R13, R10, 0xc0800000, 0x17 ;  /* 0xc08000000a0d7811 */ /* 0x000fe200078eb8ff */
[----:B------:R-:W-:Y:S04]  /*0fc0*/  BSSY.RECONVERGENT B4, `(.L_x_13) ;  /* 0x0000036000047945 */ /* 0x000fe80003800200 */
[----:B------:R-:W-:Y:S02]  /*0fd0*/  IMAD.IADD R13, R12, 0x1, -R13 ;  /* 0x000000010c0d7824 */ /* 0x000fe400078e0a0d */
[----:B------:R-:W-:Y:S02]  /*0fe0*/  VIADD R12, R16, 0xffffff81 ;  /* 0xffffff81100c7836 */ /* 0x000fe40000000000 */
[----:B------:R-:W0:Y:S01]  /*0ff0*/  MUFU.RCP R14, R13 ;  /* 0x0000000d000e7308 */ /* 0x000e220000001000 */
[----:B------:R-:W-:Y:S01]  /*1000*/  FADD.FTZ R15, -R13, -RZ ;  /* 0x800000ff0d0f7221 */ /* 0x000fe20000010100 */
[C---:B------:R-:W-:Y:S01]  /*1010*/  IMAD R0, R12.reuse, -0x800000, R11 ;  /* 0xff8000000c007824 */ /* 0x040fe200078e020b */
[----:B------:R-:W-:-:S04]  /*1020*/  IADD3 R12, PT, PT, R12, 0x7f, -R10 ;  /* 0x0000007f0c0c7810 */ /* 0x000fc80007ffe80a */
[----:B------:R-:W-:Y:S01]  /*1030*/  IADD3 R9, PT, PT, R12, R9, RZ ;  /* 0x000000090c097210 */ /* 0x000fe20007ffe0ff */
[----:B0-----:R-:W-:-:S04]  /*1040*/  FFMA R17, R14, R15, 1 ;  /* 0x3f8000000e117423 */ /* 0x001fc8000000000f */
[----:B------:R-:W-:-:S04]  /*1050*/  FFMA R16, R14, R17, R14 ;  /* 0x000000110e107223 */ /* 0x000fc8000000000e */
[----:B------:R-:W-:-:S04]  /*1060*/  FFMA R11, R0, R16, RZ ;  /* 0x00000010000b7223 */ /* 0x000fc800000000ff */
[----:B------:R-:W-:-:S04]  /*1070*/  FFMA R14, R15, R11, R0 ;  /* 0x0000000b0f0e7223 */ /* 0x000fc80000000000 */
[----:B------:R-:W-:-:S04]  /*1080*/  FFMA R17, R16, R14, R11 ;  /* 0x0000000e10117223 */ /* 0x000fc8000000000b */
[----:B------:R-:W-:-:S04]  /*1090*/  FFMA R14, R15, R17, R0 ;  /* 0x000000110f0e7223 */ /* 0x000fc80000000000 */
[----:B------:R-:W-:-:S05]  /*10a0*/  FFMA R0, R16, R14, R17 ;  /* 0x0000000e10007223 */ /* 0x000fca0000000011 */
[----:B------:R-:W-:-:S04]  /*10b0*/  SHF.R.U32.HI R10, RZ, 0x17, R0 ;  /* 0x00000017ff0a7819 */ /* 0x000fc80000011600 */
[----:B------:R-:W-:-:S05]  /*10c0*/  LOP3.LUT R10, R10, 0xff, RZ, 0xc0, !PT ;  /* 0x000000ff0a0a7812 */ /* 0x000fca00078ec0ff */
[----:B------:R-:W-:-:S04]  /*10d0*/  IMAD.IADD R13, R10, 0x1, R9 ;  /* 0x000000010a0d7824 */ /* 0x000fc800078e0209 */
[----:B------:R-:W-:-:S05]  /*10e0*/  VIADD R10, R13, 0xffffffff ;  /* 0xffffffff0d0a7836 */ /* 0x000fca0000000000 */
[----:B------:R-:W-:-:S13]  /*10f0*/  ISETP.GE.U32.AND P0, PT, R10, 0xfe, PT ;  /* 0x000000fe0a00780c */ /* 0x000fda0003f06070 */
[----:B------:R-:W-:Y:S05]  /*1100*/  @!P0 BRA `(.L_x_14) ;  /* 0x0000000000808947 */ /* 0x000fea0003800000 */
[----:B------:R-:W-:-:S13]  /*1110*/  ISETP.GT.AND P0, PT, R13, 0xfe, PT ;  /* 0x000000fe0d00780c */ /* 0x000fda0003f04270 */
[----:B------:R-:W-:Y:S05]  /*1120*/  @P0 BRA `(.L_x_15) ;  /* 0x00000000006c0947 */ /* 0x000fea0003800000 */
[----:B------:R-:W-:-:S13]  /*1130*/  ISETP.GE.AND P0, PT, R13, 0x1, PT ;  /* 0x000000010d00780c */ /* 0x000fda0003f06270 */
[----:B------:R-:W-:Y:S05]  /*1140*/  @P0 BRA `(.L_x_16) ;  /* 0x0000000000740947 */ /* 0x000fea0003800000 */
[----:B------:R-:W-:Y:S02]  /*1150*/  ISETP.GE.AND P0, PT, R13, -0x18, PT ;  /* 0xffffffe80d00780c */ /* 0x000fe40003f06270 */
[----:B------:R-:W-:-:S11]  /*1160*/  LOP3.LUT R0, R0, 0x80000000, RZ, 0xc0, !PT ;  /* 0x8000000000007812 */ /* 0x000fd600078ec0ff */
[----:B------:R-:W-:Y:S05]  /*1170*/  @!P0 BRA `(.L_x_16) ;  /* 0x0000000000688947 */ /* 0x000fea0003800000 */
[CCC-:B------:R-:W-:Y:S01]  /*1180*/  FFMA.RZ R9, R16.reuse, R14.reuse, R17.reuse ;  /* 0x0000000e10097223 */ /* 0x1c0fe2000000c011 */
[C---:B------:R-:W-:Y:S01]  /*1190*/  IADD3 R12, PT, PT, R13.reuse, 0x20, RZ ;  /* 0x000000200d0c7810 */ /* 0x040fe20007ffe0ff */
[CCC-:B------:R-:W-:Y:S01]  /*11a0*/  FFMA.RM R10, R16.reuse, R14.reuse, R17.reuse ;  /* 0x0000000e100a7223 */ /* 0x1c0fe20000004011 */
[----:B------:R-:W-:Y:S02]  /*11b0*/  ISETP.NE.AND P3, PT, R13, RZ, PT ;  /* 0x000000ff0d00720c */ /* 0x000fe40003f65270 */
[----:B------:R-:W-:Y:S01]  /*11c0*/  LOP3.LUT R11, R9, 0x7fffff, RZ, 0xc0, !PT ;  /* 0x007fffff090b7812 */ /* 0x000fe200078ec0ff */
[----:B------:R-:W-:Y:S01]  /*11d0*/  FFMA.RP R9, R16, R14, R17 ;  /* 0x0000000e10097223 */ /* 0x000fe20000008011 */
[----:B------:R-:W-:Y:S01]  /*11e0*/  ISETP.NE.AND P1, PT, R13, RZ, PT ;  /* 0x000000ff0d00720c */ /* 0x000fe20003f25270 */
[----:B------:R-:W-:Y:S01]  /*11f0*/  IMAD.MOV R13, RZ, RZ, -R13 ;  /* 0x000000ffff0d7224 */ /* 0x000fe200078e0a0d */
[----:B------:R-:W-:Y:S02]  /*1200*/  LOP3.LUT R11, R11, 0x800000, RZ, 0xfc, !PT ;  /* 0x008000000b0b7812 */ /* 0x000fe400078efcff */
[----:B------:R-:W-:-:S02]  /*1210*/  FSETP.NEU.FTZ.AND P0, PT, R9, R10, PT ;  /* 0x0000000a0900720b */ /* 0x000fc40003f1d000 */
[----:B------:R-:W-:Y:S02]  /*1220*/  SHF.L.U32 R12, R11, R12, RZ ;  /* 0x0000000c0b0c7219 */ /* 0x000fe400000006ff */
[----:B------:R-:W-:Y:S02]  /*1230*/  SEL R10, R13, RZ, P3 ;  /* 0x000000ff0d0a7207 */ /* 0x000fe40001800000 */
[----:B------:R-:W-:Y:S02]  /*1240*/  ISETP.NE.AND P1, PT, R12, RZ, P1 ;  /* 0x000000ff0c00720c */ /* 0x000fe40000f25270 */
[----:B------:R-:W-:Y:S02]  /*1250*/  SHF.R.U32.HI R10, RZ, R10, R11 ;  /* 0x0000000aff0a7219 */ /* 0x000fe4000001160b */
[----:B------:R-:W-:Y:S02]  /*1260*/  PLOP3.LUT P0, PT, P0, P1, PT, 0xf8, 0x8f ;  /* 0x00000000008f781c */ /* 0x000fe40000703f70 */
[----:B------:R-:W-:-:S02]  /*1270*/  SHF.R.U32.HI R12, RZ, 0x1, R10 ;  /* 0x00000001ff0c7819 */ /* 0x000fc4000001160a */
[----:B------:R-:W-:-:S04]  /*1280*/  SEL R9, RZ, 0x1, !P0 ;  /* 0x00000001ff097807 */ /* 0x000fc80004000000 */
[----:B------:R-:W-:-:S04]  /*1290*/  LOP3.LUT R9, R9, 0x1, R12, 0xf8, !PT ;  /* 0x0000000109097812 */ /* 0x000fc800078ef80c */
[----:B------:R-:W-:-:S04]  /*12a0*/  LOP3.LUT R9, R9, R10, RZ, 0xc0, !PT ;  /* 0x0000000a09097212 */ /* 0x000fc800078ec0ff */
[----:B------:R-:W-:-:S04]  /*12b0*/  IADD3 R9, PT, PT, R12, R9, RZ ;  /* 0x000000090c097210 */ /* 0x000fc80007ffe0ff */
[----:B------:R-:W-:Y:S01]  /*12c0*/  LOP3.LUT R0, R9, R0, RZ, 0xfc, !PT ;  /* 0x0000000009007212 */ /* 0x000fe200078efcff */
[----:B------:R-:W-:Y:S06]  /*12d0*/  BRA `(.L_x_16) ;  /* 0x0000000000107947 */ /* 0x000fec0003800000 */
.L_x_15:
[----:B------:R-:W-:-:S04]  /*12e0*/  LOP3.LUT R0, R0, 0x80000000, RZ, 0xc0, !PT ;  /* 0x8000000000007812 */ /* 0x000fc800078ec0ff */
[----:B------:R-:W-:Y:S01]  /*12f0*/  LOP3.LUT R0, R0, 0x7f800000, RZ, 0xfc, !PT ;  /* 0x7f80000000007812 */ /* 0x000fe200078efcff */
[----:B------:R-:W-:Y:S06]  /*1300*/  BRA `(.L_x_16) ;  /* 0x0000000000047947 */ /* 0x000fec0003800000 */
.L_x_14:
[----:B------:R-:W-:-:S07]  /*1310*/  IMAD R0, R9, 0x800000, R0 ;  /* 0x0080000009007824 */ /* 0x000fce00078e0200 */
.L_x_16:
[----:B------:R-:W-:Y:S05]  /*1320*/  BSYNC.RECONVERGENT B4 ;  /* 0x0000000000047941 */ /* 0x000fea0003800200 */
.L_x_13:
[----:B------:R-:W-:Y:S05]  /*1330*/  BRA `(.L_x_17) ;  /* 0x0000000000207947 */ /* 0x000fea0003800000 */
.L_x_12:
[----:B------:R-:W-:-:S04]  /*1340*/  LOP3.LUT R0, R12, 0x80000000, R11, 0x48, !PT ;  /* 0x800000000c007812 */ /* 0x000fc800078e480b */
[----:B------:R-:W-:Y:S01]  /*1350*/  LOP3.LUT R0, R0, 0x7f800000, RZ, 0xfc, !PT ;  /* 0x7f80000000007812 */ /* 0x000fe200078efcff */
[----:B------:R-:W-:Y:S06]  /*1360*/  BRA `(.L_x_17) ;  /* 0x0000000000147947 */ /* 0x000fec0003800000 */
.L_x_11:
[----:B------:R-:W-:Y:S01]  /*1370*/  LOP3.LUT R0, R12, 0x80000000, R11, 0x48, !PT ;  /* 0x800000000c007812 */ /* 0x000fe200078e480b */
[----:B------:R-:W-:Y:S06]  /*1380*/  BRA `(.L_x_17) ;  /* 0x00000000000c7947 */ /* 0x000fec0003800000 */
.L_x_10:
[----:B------:R-:W0:Y:S01]  /*1390*/  MUFU.RSQ R0, -QNAN ;  /* 0xffc0000000007908 */ /* 0x000e220000001400 */
[----:B------:R-:W-:Y:S05]  /*13a0*/  BRA `(.L_x_17) ;  /* 0x0000000000047947 */ /* 0x000fea0003800000 */
.L_x_9:
[----:B------:R-:W-:-:S07]  /*13b0*/  FADD.FTZ R0, R0, R3 ;  /* 0x0000000300007221 */ /* 0x000fce0000010000 */
.L_x_17:
[----:B------:R-:W-:Y:S05]  /*13c0*/  BSYNC.RECONVERGENT B3 ;  /* 0x0000000000037941 */ /* 0x000fea0003800200 */
.L_x_7:
[----:B------:R-:W-:-:S04]  /*13d0*/  HFMA2 R9, -RZ, RZ, 0, 0 ;  /* 0x00000000ff097431 */ /* 0x000fc800000001ff */
[----:B0-----:R-:W-:Y:S05]  /*13e0*/  RET.REL.NODEC R8 `(toSphericalKernel) ;  /* 0xffffffec08047950 */ /* 0x001fea0003c3ffff */
.L_x_18:
[----:B------:R-:W-:-:S00]  /*13f0*/  BRA `(.L_x_18) ;  /* 0xfffffffc00fc7947 */ /* 0x000fc0000383ffff */
[----:B------:R-:W-:-:S00]  /*1400*/  NOP ;  /* 0x0000000000007918 */ /* 0x000fc00000000000 */
[----:B------:R-:W-:-:S00]  /*1410*/  NOP ;  /* 0x0000000000007918 */ /* 0x000fc00000000000 */
[----:B------:R-:W-:-:S00]  /*1420*/  NOP ;  /* 0x0000000000007918 */ /* 0x000fc00000000000 */
[----:B------:R-:W-:-:S00]  /*1430*/  NOP ;  /* 0x0000000000007918 */ /* 0x000fc00000000000 */
[----:B------:R-:W-:-:S00]  /*1440*/  NOP ;  /* 0x0000000000007918 */ /* 0x000fc00000000000 */
[----:B------:R-:W-:-:S00]  /*1450*/  NOP ;  /* 0x0000000000007918 */ /* 0x000fc00000000000 */
[----:B------:R-:W-:-:S00]  /*1460*/  NOP ;  /* 0x0000000000007918 */ /* 0x000fc00000000000 */
[----:B------:R-:W-:-:S00]  /*1470*/  NOP ;  /* 0x0000000000007918 */ /* 0x000fc00000000000 */
.L_x_19:


//--------------------- .nv.shared.reserved.0     --------------------------
	.section	.nv.shared.reserved.0,"aw",@nobits
	.weak		__nv_reservedSMEM_offset_0_alias
	.size		__nv_reservedSMEM_offset_0_alias, 0, 64
	.other		__nv_reservedSMEM_offset_0_alias,@"STO_CUDA_RESERVED_SHARED STV_DEFAULT"
__nv_reservedSMEM_offset_0_alias:
	.zero		0
	.zero		64


//--------------------- .nv.constant0.toSphericalKernel --------------------------
	.section	.nv.constant0.toSphericalKernel,"a",@progbits
	.sectionflags	@""
	.align	4
.nv.constant0.toSphericalKernel:
	.zero		956


//--------------------- SYMBOLS --------------------------

	.type		.nv.reservedSmem.offset0,@object
	.size		.nv.reservedSmem.offset0,0x4
